	.headerflags	@"EF_CUDA_TEXMODE_UNIFIED EF_CUDA_64BIT_ADDRESS EF_CUDA_ACCELERATORS EF_CUDA_SM90 EF_CUDA_VIRTUAL_SM(EF_CUDA_SM90)"
	.elftype	@"ET_EXEC"


//--------------------- .nv.info                  --------------------------
	.section	.nv.info,"",@"SHT_CUDA_INFO"
	.align	4


	//----- nvinfo : EIATTR_REGCOUNT
	.align		4
        /*0000*/ 	.byte	0x04, 0x2f
        /*0002*/ 	.short	(.L_1 - .L_0)
	.align		4
.L_0:
        /*0004*/ 	.word	index@(triton_poi_fused_mul_sigmoid_22)
        /*0008*/ 	.word	0x0000000c


	//----- nvinfo : EIATTR_MIN_STACK_SIZE
	.align		4
.L_1:
        /*000c*/ 	.byte	0x04, 0x12
        /*000e*/ 	.short	(.L_3 - .L_2)
	.align		4
.L_2:
        /*0010*/ 	.word	index@(triton_poi_fused_mul_sigmoid_22)
        /*0014*/ 	.word	0x00000000


	//----- nvinfo : EIATTR_FRAME_SIZE
	.align		4
.L_3:
        /*0018*/ 	.byte	0x04, 0x11
        /*001a*/ 	.short	(.L_5 - .L_4)
	.align		4
.L_4:
        /*001c*/ 	.word	index@(triton_poi_fused_mul_sigmoid_22)
        /*0020*/ 	.word	0x00000000


	//----- nvinfo : EIATTR_MIN_STACK_SIZE
	.align		4
.L_5:
        /*0024*/ 	.byte	0x04, 0x12
        /*0026*/ 	.short	(.L_7 - .L_6)
	.align		4
.L_6:
        /*0028*/ 	.word	index@(triton_poi_fused_mul_sigmoid_22)
        /*002c*/ 	.word	0x00000000
.L_7:


//--------------------- .nv.info.triton_poi_fused_mul_sigmoid_22 --------------------------
	.section	.nv.info.triton_poi_fused_mul_sigmoid_22,"",@"SHT_CUDA_INFO"
	.sectionflags	@""
	.align	4


	//----- nvinfo : EIATTR_CUDA_API_VERSION
	.align		4
        /*0000*/ 	.byte	0x04, 0x37
        /*0002*/ 	.short	(.L_9 - .L_8)
.L_8:
        /*0004*/ 	.word	0x0000007c


	//----- nvinfo : EIATTR_KPARAM_INFO
	.align		4
.L_9:
        /*0008*/ 	.byte	0x04, 0x17
        /*000a*/ 	.short	(.L_11 - .L_10)
.L_10:
        /*000c*/ 	.word	0x00000000
        /*0010*/ 	.short	0x0002
        /*0012*/ 	.short	0x0010
        /*0014*/ 	.byte	0x00, 0xf0, 0x11, 0x00


	//----- nvinfo : EIATTR_KPARAM_INFO
	.align		4
.L_11:
        /*0018*/ 	.byte	0x04, 0x17
        /*001a*/ 	.short	(.L_13 - .L_12)
.L_12:
        /*001c*/ 	.word	0x00000000
        /*0020*/ 	.short	0x0001
        /*0022*/ 	.short	0x0008
        /*0024*/ 	.byte	0x00, 0xf4, 0x21, 0x00


	//----- nvinfo : EIATTR_KPARAM_INFO
	.align		4
.L_13:
        /*0028*/ 	.byte	0x04, 0x17
        /*002a*/ 	.short	(.L_15 - .L_14)
.L_14:
        /*002c*/ 	.word	0x00000000
        /*0030*/ 	.short	0x0000
        /*0032*/ 	.short	0x0000
        /*0034*/ 	.byte	0x00, 0xf4, 0x21, 0x00


	//----- nvinfo : EIATTR_SPARSE_MMA_MASK
	.align		4
.L_15:
        /*0038*/ 	.byte	0x03, 0x50
        /*003a*/ 	.short	0x0000


	//----- nvinfo : EIATTR_MAXREG_COUNT
	.align		4
        /*003c*/ 	.byte	0x03, 0x1b
        /*003e*/ 	.short	0x00ff


	//----- nvinfo : EIATTR_EXIT_INSTR_OFFSETS
	.align		4
        /*0040*/ 	.byte	0x04, 0x1c
        /*0042*/ 	.short	(.L_17 - .L_16)


	//   ....[0]....
.L_16:
        /*0044*/ 	.word	0x000002e0


	//----- nvinfo : EIATTR_REQNTID
	.align		4
.L_17:
        /*0048*/ 	.byte	0x04, 0x10
        /*004a*/ 	.short	(.L_19 - .L_18)
.L_18:
        /*004c*/ 	.word	0x00000080
        /*0050*/ 	.word	0x00000001
        /*0054*/ 	.word	0x00000001


	//----- nvinfo : EIATTR_CBANK_PARAM_SIZE
	.align		4
.L_19:
        /*0058*/ 	.byte	0x03, 0x19
        /*005a*/ 	.short	0x0014


	//----- nvinfo : EIATTR_PARAM_CBANK
	.align		4
        /*005c*/ 	.byte	0x04, 0x0a
        /*005e*/ 	.short	(.L_21 - .L_20)
	.align		4
.L_20:
        /*0060*/ 	.word	index@(.nv.constant0.triton_poi_fused_mul_sigmoid_22)
        /*0064*/ 	.short	0x0210
        /*0066*/ 	.short	0x0014


	//----- nvinfo : EIATTR_SW_WAR
	.align		4
.L_21:
        /*0068*/ 	.byte	0x04, 0x36
        /*006a*/ 	.short	(.L_23 - .L_22)
.L_22:
        /*006c*/ 	.word	0x00000008
.L_23:


//--------------------- .nv.callgraph             --------------------------
	.section	.nv.callgraph,"",@"SHT_CUDA_CALLGRAPH"
	.align	4
	.sectionentsize	8
	.align		4
        /*0000*/ 	.word	0x00000000
	.align		4
        /*0004*/ 	.word	0xffffffff
	.align		4
        /*0008*/ 	.word	0x00000000
	.align		4
        /*000c*/ 	.word	0xfffffffe
	.align		4
        /*0010*/ 	.word	0x00000000
	.align		4
        /*0014*/ 	.word	0xfffffffd
	.align		4
        /*0018*/ 	.word	0x00000000
	.align		4
        /*001c*/ 	.word	0xfffffffc


//--------------------- .text.triton_poi_fused_mul_sigmoid_22 --------------------------
	.section	.text.triton_poi_fused_mul_sigmoid_22,"ax",@progbits
	.align	128
        .global         triton_poi_fused_mul_sigmoid_22
        .type           triton_poi_fused_mul_sigmoid_22,@function
        .size           triton_poi_fused_mul_sigmoid_22,(.L_x_1 - triton_poi_fused_mul_sigmoid_22)
        .other          triton_poi_fused_mul_sigmoid_22,@"STO_CUDA_ENTRY STV_DEFAULT"
triton_poi_fused_mul_sigmoid_22:
.text.triton_poi_fused_mul_sigmoid_22:
[----:B------:R-:W-:Y:S01]  /*0000*/  LDC R1, c[0x0][0x28] ;  /* 0x00000a00ff017b82 */ /* 0x000fe20000000800 */
[----:B------:R-:W1:Y:S07]  /*0010*/  S2R R0, SR_TID.X ;  /* 0x0000000000007919 */ /* 0x000e6e0000002100 */
[----:B------:R-:W2:Y:S01]  /*0020*/  LDC.64 R2, c[0x0][0x210] ;  /* 0x00008400ff027b82 */ /* 0x000ea20000000a00 */
[----:B------:R-:W-:Y:S01]  /*0030*/  ULDC.64 UR4, c[0x0][0x208] ;  /* 0x0000820000047ab9 */ /* 0x000fe20000000a00 */
[----:B------:R-:W3:Y:S06]  /*0040*/  S2R R7, SR_CTAID.X ;  /* 0x0000000000077919 */ /* 0x000eec0000002500 */
[----:B------:R-:W4:Y:S01]  /*0050*/  LDC.64 R4, c[0x0][0x218] ;  /* 0x00008600ff047b82 */ /* 0x000f220000000a00 */
[----:B-1----:R-:W-:-:S04]  /*0060*/  LOP3.LUT R0, R0, 0x7f, RZ, 0xc0, !PT ;  /* 0x0000007f00007812 */ /* 0x002fc800078ec0ff */
[----:B---3--:R-:W-:-:S05]  /*0070*/  LEA R7, R7, R0, 0x7 ;  /* 0x0000000007077211 */ /* 0x008fca00078e38ff */
[----:B------:R-:W-:-:S04]  /*0080*/  IMAD.HI R0, R7, 0x2aaaaaab, RZ ;  /* 0x2aaaaaab07007827 */ /* 0x000fc800078e02ff */
[----:B--2---:R-:W-:Y:S01]  /*0090*/  IMAD.WIDE R2, R7, 0x4, R2 ;  /* 0x0000000407027825 */ /* 0x004fe200078e0202 */
[----:B------:R-:W-:-:S04]  /*00a0*/  SHF.R.U32.HI R9, RZ, 0x1f, R0 ;  /* 0x0000001fff097819 */ /* 0x000fc80000011600 */
[CC--:B------:R-:W-:Y:S02]  /*00b0*/  LEA.HI R6, R0.reuse, R9.reuse, RZ, 0x1a ;  /* 0x0000000900067211 */ /* 0x0c0fe400078fd0ff */
[----:B------:R-:W-:Y:S02]  /*00c0*/  LEA.HI.SX32 R9, R0, R9, 0x16 ;  /* 0x0000000900097211 */ /* 0x000fe400078fb2ff */
[----:B------:R-:W2:Y:S01]  /*00d0*/  LDG.E R0, desc[UR4][R2.64] ;  /* 0x0000000402007981 */ /* 0x000ea2000c1e1900 */
[----:B------:R-:W-:-:S04]  /*00e0*/  IMAD R6, R6, -0x180, R7 ;  /* 0xfffffe8006067824 */ /* 0x000fc800078e0207 */
[----:B------:R-:W-:-:S04]  /*00f0*/  IMAD R9, R9, 0x180, R6 ;  /* 0x0000018009097824 */ /* 0x000fc800078e0206 */
[----:B----4-:R-:W-:-:S06]  /*0100*/  IMAD.WIDE R4, R9, 0x4, R4 ;  /* 0x0000000409047825 */ /* 0x010fcc00078e0204 */
[----:B------:R-:W3:Y:S01]  /*0110*/  LDG.E.EL R4, desc[UR4][R4.64] ;  /* 0x0000000404047981 */ /* 0x000ee2000c2e1900 */
[----:B--2---:R-:W-:-:S04]  /*0120*/  FADD R6, RZ, -R0 ;  /* 0x80000000ff067221 */ /* 0x004fc80000000000 */
[----:B------:R-:W-:-:S05]  /*0130*/  FMUL R6, R6, 1.4426950216293334961 ;  /* 0x3fb8aa3b06067820 */ /* 0x000fca0000400000 */
[----:B------:R-:W-:Y:S01]  /*0140*/  FSETP.GEU.AND P0, PT, R6, -126, PT ;  /* 0xc2fc00000600780b */ /* 0x000fe20003f0e000 */
[----:B---3--:R-:W-:-:S04]  /*0150*/  FADD R7, RZ, -R4 ;  /* 0x80000004ff077221 */ /* 0x008fc80000000000 */
[----:B------:R-:W-:-:S05]  /*0160*/  FMUL R8, R7, 1.4426950216293334961 ;  /* 0x3fb8aa3b07087820 */ /* 0x000fca0000400000 */
[----:B------:R-:W-:-:S03]  /*0170*/  FSETP.GEU.AND P1, PT, R8, -126, PT ;  /* 0xc2fc00000800780b */ /* 0x000fc60003f2e000 */
[----:B------:R-:W-:-:S04]  /*0180*/  @!P0 FMUL R6, R6, 0.5 ;  /* 0x3f00000006068820 */ /* 0x000fc80000400000 */
[----:B------:R-:W1:Y:S06]  /*0190*/  MUFU.EX2 R7, R6 ;  /* 0x0000000600077308 */ /* 0x000e6c0000000800 */
[----:B------:R-:W-:-:S04]  /*01a0*/  @!P1 FMUL R8, R8, 0.5 ;  /* 0x3f00000008089820 */ /* 0x000fc80000400000 */
[----:B------:R-:W2:Y:S01]  /*01b0*/  MUFU.EX2 R9, R8 ;  /* 0x0000000800097308 */ /* 0x000ea20000000800 */
[----:B-1----:R-:W-:-:S04]  /*01c0*/  @!P0 FMUL R7, R7, R7 ;  /* 0x0000000707078220 */ /* 0x002fc80000400000 */
[----:B------:R-:W-:-:S05]  /*01d0*/  FADD R7, R7, 1 ;  /* 0x3f80000007077421 */ /* 0x000fca0000000000 */
[----:B------:R-:W-:Y:S01]  /*01e0*/  FSETP.GT.AND P0, PT, R7, 8.50705917302346158658e+37, PT ;  /* 0x7e8000000700780b */ /* 0x000fe20003f04000 */
[----:B--2---:R-:W-:-:S04]  /*01f0*/  @!P1 FMUL R9, R9, R9 ;  /* 0x0000000909099220 */ /* 0x004fc80000400000 */
[----:B------:R-:W-:-:S05]  /*0200*/  FADD R9, R9, 1 ;  /* 0x3f80000009097421 */ /* 0x000fca0000000000 */
[----:B------:R-:W-:-:S03]  /*0210*/  FSETP.GT.AND P1, PT, R9, 8.50705917302346158658e+37, PT ;  /* 0x7e8000000900780b */ /* 0x000fc60003f24000 */
[----:B------:R-:W-:Y:S01]  /*0220*/  @P0 FMUL R7, R7, 0.25 ;  /* 0x3e80000007070820 */ /* 0x000fe20000400000 */
[----:B------:R-:W-:-:S05]  /*0230*/  HFMA2.MMA R6, -RZ, RZ, 1.625, 0 ;  /* 0x3e800000ff067435 */ /* 0x000fca00000001ff */
[----:B------:R-:W1:Y:S04]  /*0240*/  MUFU.RCP R7, R7 ;  /* 0x0000000700077308 */ /* 0x000e680000001000 */
[----:B------:R-:W-:Y:S01]  /*0250*/  @P1 FMUL R9, R9, 0.25 ;  /* 0x3e80000009091820 */ /* 0x000fe20000400000 */
[----:B------:R-:W-:-:S05]  /*0260*/  FSEL R4, R6, 1, P0 ;  /* 0x3f80000006047808 */ /* 0x000fca0000000000 */
[----:B------:R-:W2:Y:S01]  /*0270*/  MUFU.RCP R9, R9 ;  /* 0x0000000900097308 */ /* 0x000ea20000001000 */
[----:B-1----:R-:W-:Y:S01]  /*0280*/  FMUL R5, R7, R4 ;  /* 0x0000000407057220 */ /* 0x002fe20000400000 */
[----:B------:R-:W-:-:S03]  /*0290*/  FSEL R4, R6, 1, P1 ;  /* 0x3f80000006047808 */ /* 0x000fc60000800000 */
[----:B------:R-:W-:Y:S02]  /*02a0*/  FMUL R5, R0, R5 ;  /* 0x0000000500057220 */ /* 0x000fe40000400000 */
[----:B--2---:R-:W-:-:S04]  /*02b0*/  FMUL R4, R9, R4 ;  /* 0x0000000409047220 */ /* 0x004fc80000400000 */
[----:B------:R-:W-:-:S05]  /*02c0*/  FMUL R5, R5, R4 ;  /* 0x0000000405057220 */ /* 0x000fca0000400000 */
[----:B------:R-:W-:Y:S01]  /*02d0*/  STG.E desc[UR4][R2.64], R5 ;  /* 0x0000000502007986 */ /* 0x000fe2000c101904 */
[----:B------:R-:W-:Y:S05]  /*02e0*/  EXIT ;  /* 0x000000000000794d */ /* 0x000fea0003800000 */
.L_x_0:
[----:B------:R-:W-:-:S00]  /*02f0*/  BRA `(.L_x_0) ;  /* 0xfffffffc00fc7947 */ /* 0x000fc0000383ffff */
[----:B------:R-:W-:-:S00]  /*0300*/  NOP ;  /* 0x0000000000007918 */ /* 0x000fc00000000000 */
[----:B------:R-:W-:-:S00]  /*0310*/  NOP ;  /* 0x0000000000007918 */ /* 0x000fc00000000000 */
[----:B------:R-:W-:-:S00]  /*0320*/  NOP ;  /* 0x0000000000007918 */ /* 0x000fc00000000000 */
[----:B------:R-:W-:-:S00]  /*0330*/  NOP ;  /* 0x0000000000007918 */ /* 0x000fc00000000000 */
[----:B------:R-:W-:-:S00]  /*0340*/  NOP ;  /* 0x0000000000007918 */ /* 0x000fc00000000000 */
[----:B------:R-:W-:-:S00]  /*0350*/  NOP ;  /* 0x0000000000007918 */ /* 0x000fc00000000000 */
[----:B------:R-:W-:-:S00]  /*0360*/  NOP ;  /* 0x0000000000007918 */ /* 0x000fc00000000000 */
[----:B------:R-:W-:-:S00]  /*0370*/  NOP ;  /* 0x0000000000007918 */ /* 0x000fc00000000000 */
.L_x_1:


//--------------------- .nv.constant0.triton_poi_fused_mul_sigmoid_22 --------------------------
	.section	.nv.constant0.triton_poi_fused_mul_sigmoid_22,"a",@progbits
	.sectionflags	@""
	.align	4
.nv.constant0.triton_poi_fused_mul_sigmoid_22:
	.zero		548
